//
// Generated by NVIDIA NVVM Compiler
//
// Compiler Build ID: CL-36424714
// Cuda compilation tools, release 13.0, V13.0.88
// Based on NVVM 20.0.0
//

.version 9.0
.target sm_100
.address_size 64

	// .globl	_Z13mean_last_dimPKfPf

.visible .entry _Z13mean_last_dimPKfPf(
	.param .u64 .ptr .align 1 _Z13mean_last_dimPKfPf_param_0,
	.param .u64 .ptr .align 1 _Z13mean_last_dimPKfPf_param_1
)
.maxntid 256
{
	.reg .pred 	%p<3>;
	.reg .b32 	%r<13>;
	.reg .b32 	%f<69>;
	.reg .b64 	%rd<10>;

	ld.param.u64 	%rd2, [_Z13mean_last_dimPKfPf_param_0];
	ld.param.u64 	%rd3, [_Z13mean_last_dimPKfPf_param_1];
	mov.u32 	%r7, %ctaid.x;
	mov.u32 	%r8, %ntid.x;
	mov.u32 	%r9, %tid.x;
	mad.lo.s32 	%r1, %r7, %r8, %r9;
	setp.gt.s32 	%p1, %r1, 127;
	@%p1 bra 	$L__BB0_4;
	shl.b32 	%r11, %r1, 7;
	cvta.to.global.u64 	%rd4, %rd2;
	add.s64 	%rd1, %rd4, 64;
	mov.f32 	%f68, 0f00000000;
	mov.b32 	%r12, 0;
$L__BB0_2:
	mul.wide.s32 	%rd5, %r11, 4;
	add.s64 	%rd6, %rd1, %rd5;
	ld.global.nc.f32 	%f4, [%rd6+-64];
	add.f32 	%f5, %f68, %f4;
	ld.global.nc.f32 	%f6, [%rd6+-60];
	add.f32 	%f7, %f5, %f6;
	ld.global.nc.f32 	%f8, [%rd6+-56];
	add.f32 	%f9, %f7, %f8;
	ld.global.nc.f32 	%f10, [%rd6+-52];
	add.f32 	%f11, %f9, %f10;
	ld.global.nc.f32 	%f12, [%rd6+-48];
	add.f32 	%f13, %f11, %f12;
	ld.global.nc.f32 	%f14, [%rd6+-44];
	add.f32 	%f15, %f13, %f14;
	ld.global.nc.f32 	%f16, [%rd6+-40];
	add.f32 	%f17, %f15, %f16;
	ld.global.nc.f32 	%f18, [%rd6+-36];
	add.f32 	%f19, %f17, %f18;
	ld.global.nc.f32 	%f20, [%rd6+-32];
	add.f32 	%f21, %f19, %f20;
	ld.global.nc.f32 	%f22, [%rd6+-28];
	add.f32 	%f23, %f21, %f22;
	ld.global.nc.f32 	%f24, [%rd6+-24];
	add.f32 	%f25, %f23, %f24;
	ld.global.nc.f32 	%f26, [%rd6+-20];
	add.f32 	%f27, %f25, %f26;
	ld.global.nc.f32 	%f28, [%rd6+-16];
	add.f32 	%f29, %f27, %f28;
	ld.global.nc.f32 	%f30, [%rd6+-12];
	add.f32 	%f31, %f29, %f30;
	ld.global.nc.f32 	%f32, [%rd6+-8];
	add.f32 	%f33, %f31, %f32;
	ld.global.nc.f32 	%f34, [%rd6+-4];
	add.f32 	%f35, %f33, %f34;
	ld.global.nc.f32 	%f36, [%rd6];
	add.f32 	%f37, %f35, %f36;
	ld.global.nc.f32 	%f38, [%rd6+4];
	add.f32 	%f39, %f37, %f38;
	ld.global.nc.f32 	%f40, [%rd6+8];
	add.f32 	%f41, %f39, %f40;
	ld.global.nc.f32 	%f42, [%rd6+12];
	add.f32 	%f43, %f41, %f42;
	ld.global.nc.f32 	%f44, [%rd6+16];
	add.f32 	%f45, %f43, %f44;
	ld.global.nc.f32 	%f46, [%rd6+20];
	add.f32 	%f47, %f45, %f46;
	ld.global.nc.f32 	%f48, [%rd6+24];
	add.f32 	%f49, %f47, %f48;
	ld.global.nc.f32 	%f50, [%rd6+28];
	add.f32 	%f51, %f49, %f50;
	ld.global.nc.f32 	%f52, [%rd6+32];
	add.f32 	%f53, %f51, %f52;
	ld.global.nc.f32 	%f54, [%rd6+36];
	add.f32 	%f55, %f53, %f54;
	ld.global.nc.f32 	%f56, [%rd6+40];
	add.f32 	%f57, %f55, %f56;
	ld.global.nc.f32 	%f58, [%rd6+44];
	add.f32 	%f59, %f57, %f58;
	ld.global.nc.f32 	%f60, [%rd6+48];
	add.f32 	%f61, %f59, %f60;
	ld.global.nc.f32 	%f62, [%rd6+52];
	add.f32 	%f63, %f61, %f62;
	ld.global.nc.f32 	%f64, [%rd6+56];
	add.f32 	%f65, %f63, %f64;
	ld.global.nc.f32 	%f66, [%rd6+60];
	add.f32 	%f68, %f65, %f66;
	add.s32 	%r12, %r12, 32;
	add.s32 	%r11, %r11, 32;
	setp.ne.s32 	%p2, %r12, 128;
	@%p2 bra 	$L__BB0_2;
	mul.f32 	%f67, %f68, 0f3C000000;
	cvta.to.global.u64 	%rd7, %rd3;
	mul.wide.s32 	%rd8, %r1, 4;
	add.s64 	%rd9, %rd7, %rd8;
	st.global.f32 	[%rd9], %f67;
$L__BB0_4:
	ret;

}


// ===== COMPILED SASS (sm_100) =====

	.target	sm_100

	.elftype	@"ET_EXEC"


//--------------------- .note.nv.tkinfo           --------------------------
	.section	.note.nv.tkinfo,"",@"SHT_NOTE"
	.sectionflags	@"SHF_NOTE_NV_TKINFO"
	.tkinfo
        /*0018*/ 	.word	0x00000002
        /*0030*/ 	.string	""
        /*0030*/ 	.string	"ptxas"
        /*0030*/ 	.string	"Cuda compilation tools, release 13.0, V13.0.88"
        /*0030*/ 	.string	"Build cuda_13.0.r13.0/compiler.36424714_0"
        /*0030*/ 	.string	"-arch sm_100 -m 64 "



//--------------------- .note.nv.cuinfo           --------------------------
	.section	.note.nv.cuinfo,"",@"SHT_NOTE"
	.sectionflags	@"SHF_NOTE_NV_CUINFO"
        /*0018*/ 	.short	0x0002
        /*001a*/ 	.short	0x0064
        /*001c*/ 	.short	0x0082
	.zero		2


//--------------------- .nv.info                  --------------------------
	.section	.nv.info,"",@"SHT_CUDA_INFO"
	.align	4


	//----- nvinfo : EIATTR_REGCOUNT
	.align		4
        /*0000*/ 	.byte	0x04, 0x2f
        /*0002*/ 	.short	(.L_1 - .L_0)
	.align		4
.L_0:
        /*0004*/ 	.word	index@(_Z13mean_last_dimPKfPf)
        /*0008*/ 	.word	0x0000001f


	//----- nvinfo : EIATTR_FRAME_SIZE
	.align		4
.L_1:
        /*000c*/ 	.byte	0x04, 0x11
        /*000e*/ 	.short	(.L_3 - .L_2)
	.align		4
.L_2:
        /*0010*/ 	.word	index@(_Z13mean_last_dimPKfPf)
        /*0014*/ 	.word	0x00000000


	//----- nvinfo : EIATTR_MIN_STACK_SIZE
	.align		4
.L_3:
        /*0018*/ 	.byte	0x04, 0x12
        /*001a*/ 	.short	(.L_5 - .L_4)
	.align		4
.L_4:
        /*001c*/ 	.word	index@(_Z13mean_last_dimPKfPf)
        /*0020*/ 	.word	0x00000000
.L_5:


//--------------------- .nv.compat                --------------------------
	.section	.nv.compat,"",@"SHT_CUDA_COMPAT_INFO"
	.align	4
        /*0000*/ 	.byte	0x02, 0x09, 0x00, 0x00, 0x02, 0x02, 0x01, 0x00, 0x02, 0x05, 0x05, 0x00, 0x03, 0x07, 0x01, 0x01
        /*0010*/ 	.byte	0x02, 0x03, 0x00, 0x00, 0x02, 0x06, 0x01, 0x00, 0x04, 0x0b, 0x08, 0x00, 0x09, 0x00, 0x00, 0x00
        /*0020*/ 	.byte	0x00, 0x00, 0x00, 0x00


//--------------------- .nv.info._Z13mean_last_dimPKfPf --------------------------
	.section	.nv.info._Z13mean_last_dimPKfPf,"",@"SHT_CUDA_INFO"
	.sectionflags	@""
	.align	4


	//----- nvinfo : EIATTR_CUDA_API_VERSION
	.align		4
        /*0000*/ 	.byte	0x04, 0x37
        /*0002*/ 	.short	(.L_7 - .L_6)
.L_6:
        /*0004*/ 	.word	0x00000082


	//----- nvinfo : EIATTR_KPARAM_INFO
	.align		4
.L_7:
        /*0008*/ 	.byte	0x04, 0x17
        /*000a*/ 	.short	(.L_9 - .L_8)
.L_8:
        /*000c*/ 	.word	0x00000000
        /*0010*/ 	.short	0x0001
        /*0012*/ 	.short	0x0008
        /*0014*/ 	.byte	0x00, 0xf5, 0x21, 0x00


	//----- nvinfo : EIATTR_KPARAM_INFO
	.align		4
.L_9:
        /*0018*/ 	.byte	0x04, 0x17
        /*001a*/ 	.short	(.L_11 - .L_10)
.L_10:
        /*001c*/ 	.word	0x00000000
        /*0020*/ 	.short	0x0000
        /*0022*/ 	.short	0x0000
        /*0024*/ 	.byte	0x00, 0xf5, 0x21, 0x00


	//----- nvinfo : EIATTR_SPARSE_MMA_MASK
	.align		4
.L_11:
        /*0028*/ 	.byte	0x03, 0x50
        /*002a*/ 	.short	0x0000


	//----- nvinfo : EIATTR_MAXREG_COUNT
	.align		4
        /*002c*/ 	.byte	0x03, 0x1b
        /*002e*/ 	.short	0x00ff


	//----- nvinfo : EIATTR_MERCURY_ISA_VERSION
	.align		4
        /*0030*/ 	.byte	0x03, 0x5f
        /*0032*/ 	.short	0x0101


	//----- nvinfo : EIATTR_VRC_CTA_INIT_COUNT
	.align		4
        /*0034*/ 	.byte	0x02, 0x4a
	.zero		1
	.zero		1


	//----- nvinfo : EIATTR_EXIT_INSTR_OFFSETS
	.align		4
        /*0038*/ 	.byte	0x04, 0x1c
        /*003a*/ 	.short	(.L_13 - .L_12)


	//   ....[0]....
.L_12:
        /*003c*/ 	.word	0x00000060


	//   ....[1]....
        /*0040*/ 	.word	0x00000590


	//----- nvinfo : EIATTR_MAX_THREADS
	.align		4
.L_13:
        /*0044*/ 	.byte	0x04, 0x05
        /*0046*/ 	.short	(.L_15 - .L_14)
.L_14:
        /*0048*/ 	.word	0x00000100
        /*004c*/ 	.word	0x00000001
        /*0050*/ 	.word	0x00000001


	//----- nvinfo : EIATTR_CBANK_PARAM_SIZE
	.align		4
.L_15:
        /*0054*/ 	.byte	0x03, 0x19
        /*0056*/ 	.short	0x0010


	//----- nvinfo : EIATTR_PARAM_CBANK
	.align		4
        /*0058*/ 	.byte	0x04, 0x0a
        /*005a*/ 	.short	(.L_17 - .L_16)
	.align		4
.L_16:
        /*005c*/ 	.word	index@(.nv.constant0._Z13mean_last_dimPKfPf)
        /*0060*/ 	.short	0x0380
        /*0062*/ 	.short	0x0010


	//----- nvinfo : EIATTR_SW_WAR
	.align		4
.L_17:
        /*0064*/ 	.byte	0x04, 0x36
        /*0066*/ 	.short	(.L_19 - .L_18)
.L_18:
        /*0068*/ 	.word	0x00000008
.L_19:


//--------------------- .nv.callgraph             --------------------------
	.section	.nv.callgraph,"",@"SHT_CUDA_CALLGRAPH"
	.align	4
	.sectionentsize	8
	.align		4
        /*0000*/ 	.word	0x00000000
	.align		4
        /*0004*/ 	.word	0xffffffff
	.align		4
        /*0008*/ 	.word	0x00000000
	.align		4
        /*000c*/ 	.word	0xfffffffe
	.align		4
        /*0010*/ 	.word	0x00000000
	.align		4
        /*0014*/ 	.word	0xfffffffd
	.align		4
        /*0018*/ 	.word	0x00000000
	.align		4
        /*001c*/ 	.word	0xfffffffc


//--------------------- .text._Z13mean_last_dimPKfPf --------------------------
	.section	.text._Z13mean_last_dimPKfPf,"ax",@progbits
	.align	128
        .global         _Z13mean_last_dimPKfPf
        .type           _Z13mean_last_dimPKfPf,@function
        .size           _Z13mean_last_dimPKfPf,(.L_x_2 - _Z13mean_last_dimPKfPf)
        .other          _Z13mean_last_dimPKfPf,@"STO_CUDA_ENTRY STV_DEFAULT"
_Z13mean_last_dimPKfPf:
.text._Z13mean_last_dimPKfPf:
[----:B------:R-:W-:Y:S01]  /*0000*/  LDC R1, c[0x0][0x37c] ;  /* 0x0000df00ff017b82 */ /* 0x000fe20000000800 */
[----:B------:R-:W0:Y:S07]  /*0010*/  S2R R3, SR_TID.X ;  /* 0x0000000000037919 */ /* 0x000e2e0000002100 */
[----:B------:R-:W0:Y:S08]  /*0020*/  S2UR UR4, SR_CTAID.X ;  /* 0x00000000000479c3 */ /* 0x000e300000002500 */
[----:B------:R-:W0:Y:S02]  /*0030*/  LDC R0, c[0x0][0x360] ;  /* 0x0000d800ff007b82 */ /* 0x000e240000000800 */
[----:B0-----:R-:W-:-:S05]  /*0040*/  IMAD R0, R0, UR4, R3 ;  /* 0x0000000400007c24 */ /* 0x001fca000f8e0203 */
[----:B------:R-:W-:-:S13]  /*0050*/  ISETP.GT.AND P0, PT, R0, 0x7f, PT ;  /* 0x0000007f0000780c */ /* 0x000fda0003f04270 */
[----:B------:R-:W-:Y:S05]  /*0060*/  @P0 EXIT ;  /* 0x000000000000094d */ /* 0x000fea0003800000 */
[----:B------:R-:W0:Y:S01]  /*0070*/  LDCU.64 UR6, c[0x0][0x380] ;  /* 0x00007000ff0677ac */ /* 0x000e220008000a00 */
[----:B------:R-:W-:Y:S01]  /*0080*/  HFMA2 R20, -RZ, RZ, 0, 0 ;  /* 0x00000000ff147431 */ /* 0x000fe200000001ff */
[----:B------:R-:W-:Y:S01]  /*0090*/  SHF.L.U32 R4, R0, 0x7, RZ ;  /* 0x0000000700047819 */ /* 0x000fe200000006ff */
[----:B------:R-:W1:Y:S01]  /*00a0*/  LDCU.64 UR8, c[0x0][0x358] ;  /* 0x00006b00ff0877ac */ /* 0x000e620008000a00 */
[----:B------:R-:W-:Y:S01]  /*00b0*/  UMOV UR4, URZ ;  /* 0x000000ff00047c82 */ /* 0x000fe20008000000 */
[----:B0-----:R-:W-:-:S04]  /*00c0*/  UIADD3 UR5, UP0, UPT, UR6, 0x40, URZ ;  /* 0x0000004006057890 */ /* 0x001fc8000ff1e0ff */
[----:B-1----:R-:W-:-:S12]  /*00d0*/  UIADD3.X UR6, UPT, UPT, URZ, UR7, URZ, UP0, !UPT ;  /* 0x00000007ff067290 */ /* 0x002fd800087fe4ff */
.L_x_0:
[----:B------:R-:W-:Y:S02]  /*00e0*/  MOV R2, UR5 ;  /* 0x0000000500027c02 */ /* 0x000fe40008000f00 */
[----:B------:R-:W-:-:S03]  /*00f0*/  MOV R3, UR6 ;  /* 0x0000000600037c02 */ /* 0x000fc60008000f00 */
[----:B------:R-:W-:-:S05]  /*0100*/  IMAD.WIDE R2, R4, 0x4, R2 ;  /* 0x0000000404027825 */ /* 0x000fca00078e0202 */
[----:B------:R-:W2:Y:S04]  /*0110*/  LDG.E.CONSTANT R21, desc[UR8][R2.64+-0x40] ;  /* 0xffffc00802157981 */ /* 0x000ea8000c1e9900 */
[----:B------:R-:W3:Y:S04]  /*0120*/  LDG.E.CONSTANT R27, desc[UR8][R2.64+-0x3c] ;  /* 0xffffc408021b7981 */ /* 0x000ee8000c1e9900 */
[----:B------:R-:W4:Y:S04]  /*0130*/  LDG.E.CONSTANT R22, desc[UR8][R2.64+-0x38] ;  /* 0xffffc80802167981 */ /* 0x000f28000c1e9900 */
[----:B------:R-:W5:Y:S04]  /*0140*/  LDG.E.CONSTANT R23, desc[UR8][R2.64+-0x34] ;  /* 0xffffcc0802177981 */ /* 0x000f68000c1e9900 */
        /* <DEDUP_REMOVED lines=16> */
[----:B------:R-:W5:Y:S01]  /*0250*/  LDG.E.CONSTANT R19, desc[UR8][R2.64+0x10] ;  /* 0x0000100802137981 */ /* 0x000f62000c1e9900 */
[----:B--2---:R-:W-:-:S03]  /*0260*/  FADD R20, R21, R20 ;  /* 0x0000001415147221 */ /* 0x004fc60000000000 */
[----:B------:R-:W2:Y:S01]  /*0270*/  LDG.E.CONSTANT R21, desc[UR8][R2.64+0x14] ;  /* 0x0000140802157981 */ /* 0x000ea2000c1e9900 */
[----:B---3--:R-:W-:-:S03]  /*0280*/  FADD R27, R20, R27 ;  /* 0x0000001b141b7221 */ /* 0x008fc60000000000 */
[----:B------:R-:W3:Y:S01]  /*0290*/  LDG.E.CONSTANT R20, desc[UR8][R2.64+0x18] ;  /* 0x0000180802147981 */ /* 0x000ee2000c1e9900 */
[----:B----4-:R-:W-:-:S03]  /*02a0*/  FADD R26, R27, R22 ;  /* 0x000000161b1a7221 */ /* 0x010fc60000000000 */
[----:B------:R-:W4:Y:S01]  /*02b0*/  LDG.E.CONSTANT R22, desc[UR8][R2.64+0x1c] ;  /* 0x00001c0802167981 */ /* 0x000f22000c1e9900 */
[----:B-----5:R-:W-:-:S03]  /*02c0*/  FADD R27, R26, R23 ;  /* 0x000000171a1b7221 */ /* 0x020fc60000000000 */
[----:B------:R-:W5:Y:S01]  /*02d0*/  LDG.E.CONSTANT R23, desc[UR8][R2.64+0x20] ;  /* 0x0000200802177981 */ /* 0x000f62000c1e9900 */
[----:B------:R-:W-:-:S03]  /*02e0*/  FADD R26, R27, R24 ;  /* 0x000000181b1a7221 */ /* 0x000fc60000000000 */
        /* <DEDUP_REMOVED lines=10> */
[----:B------:R-:W5:Y:S04]  /*0390*/  LDG.E.CONSTANT R8, desc[UR8][R2.64+0x38] ;  /* 0x0000380802087981 */ /* 0x000f68000c1e9900 */
[----:B------:R-:W5:Y:S01]  /*03a0*/  LDG.E.CONSTANT R26, desc[UR8][R2.64+0x3c] ;  /* 0x00003c08021a7981 */ /* 0x000f62000c1e9900 */
[----:B------:R-:W-:Y:S01]  /*03b0*/  FADD R9, R28, R9 ;  /* 0x000000091c097221 */ /* 0x000fe20000000000 */
[----:B------:R-:W-:Y:S01]  /*03c0*/  UIADD3 UR4, UPT, UPT, UR4, 0x20, URZ ;  /* 0x0000002004047890 */ /* 0x000fe2000fffe0ff */
[----:B------:R-:W-:Y:S02]  /*03d0*/  IADD3 R4, PT, PT, R4, 0x20, RZ ;  /* 0x0000002004047810 */ /* 0x000fe40007ffe0ff */
[----:B------:R-:W-:Y:S01]  /*03e0*/  FADD R10, R9, R10 ;  /* 0x0000000a090a7221 */ /* 0x000fe20000000000 */
[----:B------:R-:W-:-:S03]  /*03f0*/  UISETP.NE.AND UP0, UPT, UR4, 0x80, UPT ;  /* 0x000000800400788c */ /* 0x000fc6000bf05270 */
[----:B------:R-:W-:-:S04]  /*0400*/  FADD R11, R10, R11 ;  /* 0x0000000b0a0b7221 */ /* 0x000fc80000000000 */
        /* <DEDUP_REMOVED lines=8> */
[----:B--2---:R-:W-:-:S04]  /*0490*/  FADD R21, R18, R21 ;  /* 0x0000001512157221 */ /* 0x004fc80000000000 */
[----:B---3--:R-:W-:-:S04]  /*04a0*/  FADD R21, R21, R20 ;  /* 0x0000001415157221 */ /* 0x008fc80000000000 */
[----:B----4-:R-:W-:-:S04]  /*04b0*/  FADD R22, R21, R22 ;  /* 0x0000001615167221 */ /* 0x010fc80000000000 */
[----:B-----5:R-:W-:-:S04]  /*04c0*/  FADD R23, R22, R23 ;  /* 0x0000001716177221 */ /* 0x020fc80000000000 */
[----:B------:R-:W-:-:S04]  /*04d0*/  FADD R24, R23, R24 ;  /* 0x0000001817187221 */ /* 0x000fc80000000000 */
[----:B------:R-:W-:-:S04]  /*04e0*/  FADD R24, R24, R25 ;  /* 0x0000001918187221 */ /* 0x000fc80000000000 */
[----:B------:R-:W-:-:S04]  /*04f0*/  FADD R5, R24, R5 ;  /* 0x0000000518057221 */ /* 0x000fc80000000000 */
[----:B------:R-:W-:-:S04]  /*0500*/  FADD R6, R5, R6 ;  /* 0x0000000605067221 */ /* 0x000fc80000000000 */
[----:B------:R-:W-:-:S04]  /*0510*/  FADD R7, R6, R7 ;  /* 0x0000000706077221 */ /* 0x000fc80000000000 */
[----:B------:R-:W-:-:S04]  /*0520*/  FADD R7, R7, R8 ;  /* 0x0000000807077221 */ /* 0x000fc80000000000 */
[----:B------:R-:W-:Y:S01]  /*0530*/  FADD R20, R7, R26 ;  /* 0x0000001a07147221 */ /* 0x000fe20000000000 */
[----:B------:R-:W-:Y:S06]  /*0540*/  BRA.U UP0, `(.L_x_0) ;  /* 0xfffffff900e47547 */ /* 0x000fec000b83ffff */
[----:B------:R-:W0:Y:S01]  /*0550*/  LDC.64 R2, c[0x0][0x388] ;  /* 0x0000e200ff027b82 */ /* 0x000e220000000a00 */
[----:B------:R-:W-:Y:S01]  /*0560*/  FMUL R5, R20, 0.0078125 ;  /* 0x3c00000014057820 */ /* 0x000fe20000400000 */
[----:B0-----:R-:W-:-:S05]  /*0570*/  IMAD.WIDE R2, R0, 0x4, R2 ;  /* 0x0000000400027825 */ /* 0x001fca00078e0202 */
[----:B------:R-:W-:Y:S01]  /*0580*/  STG.E desc[UR8][R2.64], R5 ;  /* 0x0000000502007986 */ /* 0x000fe2000c101908 */
[----:B------:R-:W-:Y:S05]  /*0590*/  EXIT ;  /* 0x000000000000794d */ /* 0x000fea0003800000 */
.L_x_1:
[----:B------:R-:W-:-:S00]  /*05a0*/  BRA `(.L_x_1) ;  /* 0xfffffffc00fc7947 */ /* 0x000fc0000383ffff */
[----:B------:R-:W-:-:S00]  /*05b0*/  NOP ;  /* 0x0000000000007918 */ /* 0x000fc00000000000 */
        /* <DEDUP_REMOVED lines=12> */
.L_x_2:


//--------------------- .nv.shared.reserved.0     --------------------------
	.section	.nv.shared.reserved.0,"aw",@nobits
	.weak		__nv_reservedSMEM_offset_0_alias
	.size		__nv_reservedSMEM_offset_0_alias, 0, 64
	.other		__nv_reservedSMEM_offset_0_alias,@"STO_CUDA_RESERVED_SHARED STV_DEFAULT"
__nv_reservedSMEM_offset_0_alias:
	.zero		0
	.zero		64


//--------------------- .nv.constant0._Z13mean_last_dimPKfPf --------------------------
	.section	.nv.constant0._Z13mean_last_dimPKfPf,"a",@progbits
	.sectionflags	@""
	.align	4
.nv.constant0._Z13mean_last_dimPKfPf:
	.zero		912


//--------------------- SYMBOLS --------------------------

	.type		.nv.reservedSmem.offset0,@object
	.size		.nv.reservedSmem.offset0,0x4
